	.headerflags	@"EF_CUDA_TEXMODE_UNIFIED EF_CUDA_64BIT_ADDRESS EF_CUDA_ACCELERATORS EF_CUDA_SM90 EF_CUDA_VIRTUAL_SM(EF_CUDA_SM90)"
	.elftype	@"ET_EXEC"


//--------------------- .nv.info                  --------------------------
	.section	.nv.info,"",@"SHT_CUDA_INFO"
	.align	4


	//----- nvinfo : EIATTR_REGCOUNT
	.align		4
        /*0000*/ 	.byte	0x04, 0x2f
        /*0002*/ 	.short	(.L_26 - .L_25)
	.align		4
.L_25:
        /*0004*/ 	.word	index@(triton_poi_fused_grid_sampler_2d_1)
        /*0008*/ 	.word	0x00000022


	//----- nvinfo : EIATTR_MIN_STACK_SIZE
	.align		4
.L_26:
        /*000c*/ 	.byte	0x04, 0x12
        /*000e*/ 	.short	(.L_28 - .L_27)
	.align		4
.L_27:
        /*0010*/ 	.word	index@(triton_poi_fused_grid_sampler_2d_1)
        /*0014*/ 	.word	0x00000000


	//----- nvinfo : EIATTR_FRAME_SIZE
	.align		4
.L_28:
        /*0018*/ 	.byte	0x04, 0x11
        /*001a*/ 	.short	(.L_30 - .L_29)
	.align		4
.L_29:
        /*001c*/ 	.word	index@(triton_poi_fused_grid_sampler_2d_1)
        /*0020*/ 	.word	0x00000000


	//----- nvinfo : EIATTR_MIN_STACK_SIZE
	.align		4
.L_30:
        /*0024*/ 	.byte	0x04, 0x12
        /*0026*/ 	.short	(.L_32 - .L_31)
	.align		4
.L_31:
        /*0028*/ 	.word	index@(triton_poi_fused_grid_sampler_2d_1)
        /*002c*/ 	.word	0x00000000
.L_32:


//--------------------- .nv.info.triton_poi_fused_grid_sampler_2d_1 --------------------------
	.section	.nv.info.triton_poi_fused_grid_sampler_2d_1,"",@"SHT_CUDA_INFO"
	.sectionflags	@""
	.align	4


	//----- nvinfo : EIATTR_CUDA_API_VERSION
	.align		4
        /*0000*/ 	.byte	0x04, 0x37
        /*0002*/ 	.short	(.L_34 - .L_33)
.L_33:
        /*0004*/ 	.word	0x0000007c


	//----- nvinfo : EIATTR_KPARAM_INFO
	.align		4
.L_34:
        /*0008*/ 	.byte	0x04, 0x17
        /*000a*/ 	.short	(.L_36 - .L_35)
.L_35:
        /*000c*/ 	.word	0x00000000
        /*0010*/ 	.short	0x0003
        /*0012*/ 	.short	0x0018
        /*0014*/ 	.byte	0x00, 0xf0, 0x11, 0x00


	//----- nvinfo : EIATTR_KPARAM_INFO
	.align		4
.L_36:
        /*0018*/ 	.byte	0x04, 0x17
        /*001a*/ 	.short	(.L_38 - .L_37)
.L_37:
        /*001c*/ 	.word	0x00000000
        /*0020*/ 	.short	0x0002
        /*0022*/ 	.short	0x0010
        /*0024*/ 	.byte	0x00, 0xf4, 0x21, 0x00


	//----- nvinfo : EIATTR_KPARAM_INFO
	.align		4
.L_38:
        /*0028*/ 	.byte	0x04, 0x17
        /*002a*/ 	.short	(.L_40 - .L_39)
.L_39:
        /*002c*/ 	.word	0x00000000
        /*0030*/ 	.short	0x0001
        /*0032*/ 	.short	0x0008
        /*0034*/ 	.byte	0x00, 0xf4, 0x21, 0x00


	//----- nvinfo : EIATTR_KPARAM_INFO
	.align		4
.L_40:
        /*0038*/ 	.byte	0x04, 0x17
        /*003a*/ 	.short	(.L_42 - .L_41)
.L_41:
        /*003c*/ 	.word	0x00000000
        /*0040*/ 	.short	0x0000
        /*0042*/ 	.short	0x0000
        /*0044*/ 	.byte	0x00, 0xf4, 0x21, 0x00


	//----- nvinfo : EIATTR_SPARSE_MMA_MASK
	.align		4
.L_42:
        /*0048*/ 	.byte	0x03, 0x50
        /*004a*/ 	.short	0x0000


	//----- nvinfo : EIATTR_MAXREG_COUNT
	.align		4
        /*004c*/ 	.byte	0x03, 0x1b
        /*004e*/ 	.short	0x00ff


	//----- nvinfo : EIATTR_EXTERNS
	.align		4
        /*0050*/ 	.byte	0x04, 0x0f
        /*0052*/ 	.short	(.L_44 - .L_43)


	//   ....[0]....
	.align		4
.L_43:
        /*0054*/ 	.word	index@(__assertfail)


	//----- nvinfo : EIATTR_SYSCALL_OFFSETS
	.align		4
.L_44:
        /*0058*/ 	.byte	0x04, 0x46
        /*005a*/ 	.short	(.L_46 - .L_45)


	//   ....[0]....
.L_45:
        /*005c*/ 	.word	0x00000d00


	//   ....[1]....
        /*0060*/ 	.word	0x00000ec0


	//   ....[2]....
        /*0064*/ 	.word	0x00001140


	//   ....[3]....
        /*0068*/ 	.word	0x00001300


	//   ....[4]....
        /*006c*/ 	.word	0x000015c0


	//   ....[5]....
        /*0070*/ 	.word	0x00001780


	//   ....[6]....
        /*0074*/ 	.word	0x00001a20


	//   ....[7]....
        /*0078*/ 	.word	0x00001be0


	//----- nvinfo : EIATTR_EXIT_INSTR_OFFSETS
	.align		4
.L_46:
        /*007c*/ 	.byte	0x04, 0x1c
        /*007e*/ 	.short	(.L_48 - .L_47)


	//   ....[0]....
.L_47:
        /*0080*/ 	.word	0x00001db0


	//   ....[1]....
        /*0084*/ 	.word	0x00001dd0


	//----- nvinfo : EIATTR_REQNTID
	.align		4
.L_48:
        /*0088*/ 	.byte	0x04, 0x10
        /*008a*/ 	.short	(.L_50 - .L_49)
.L_49:
        /*008c*/ 	.word	0x00000080
        /*0090*/ 	.word	0x00000001
        /*0094*/ 	.word	0x00000001


	//----- nvinfo : EIATTR_CRS_STACK_SIZE
	.align		4
.L_50:
        /*0098*/ 	.byte	0x04, 0x1e
        /*009a*/ 	.short	(.L_52 - .L_51)
.L_51:
        /*009c*/ 	.word	0x00000000


	//----- nvinfo : EIATTR_CBANK_PARAM_SIZE
	.align		4
.L_52:
        /*00a0*/ 	.byte	0x03, 0x19
        /*00a2*/ 	.short	0x001c


	//----- nvinfo : EIATTR_PARAM_CBANK
	.align		4
        /*00a4*/ 	.byte	0x04, 0x0a
        /*00a6*/ 	.short	(.L_54 - .L_53)
	.align		4
.L_53:
        /*00a8*/ 	.word	index@(.nv.constant0.triton_poi_fused_grid_sampler_2d_1)
        /*00ac*/ 	.short	0x0210
        /*00ae*/ 	.short	0x001c


	//----- nvinfo : EIATTR_SW_WAR
	.align		4
.L_54:
        /*00b0*/ 	.byte	0x04, 0x36
        /*00b2*/ 	.short	(.L_56 - .L_55)
.L_55:
        /*00b4*/ 	.word	0x00000008
.L_56:


//--------------------- .nv.callgraph             --------------------------
	.section	.nv.callgraph,"",@"SHT_CUDA_CALLGRAPH"
	.align	4
	.sectionentsize	8
	.align		4
        /*0000*/ 	.word	0x00000000
	.align		4
        /*0004*/ 	.word	0xffffffff
	.align		4
        /*0008*/ 	.word	index@(triton_poi_fused_grid_sampler_2d_1)
	.align		4
        /*000c*/ 	.word	index@(__assertfail)
	.align		4
        /*0010*/ 	.word	0x00000000
	.align		4
        /*0014*/ 	.word	0xfffffffe
	.align		4
        /*0018*/ 	.word	0x00000000
	.align		4
        /*001c*/ 	.word	0xfffffffd
	.align		4
        /*0020*/ 	.word	0x00000000
	.align		4
        /*0024*/ 	.word	0xfffffffc


//--------------------- .nv.constant4             --------------------------
	.section	.nv.constant4,"a",@progbits
	.align	8
	.align		8
.nv.constant4:
        /*0000*/ 	.dword	__assertfail
	.align		8
        /*0008*/ 	.dword	assertFunc_7
	.align		8
        /*0010*/ 	.dword	assertFile_7
	.align		8
        /*0018*/ 	.dword	assertMessage_7
	.align		8
        /*0020*/ 	.dword	assertFunc_6
	.align		8
        /*0028*/ 	.dword	assertFile_6
	.align		8
        /*0030*/ 	.dword	assertMessage_6
	.align		8
        /*0038*/ 	.dword	assertFunc_5
	.align		8
        /*0040*/ 	.dword	assertFile_5
	.align		8
        /*0048*/ 	.dword	assertMessage_5
	.align		8
        /*0050*/ 	.dword	assertFunc_4
	.align		8
        /*0058*/ 	.dword	assertFile_4
	.align		8
        /*0060*/ 	.dword	assertMessage_4
	.align		8
        /*0068*/ 	.dword	assertFunc_3
	.align		8
        /*0070*/ 	.dword	assertFile_3
	.align		8
        /*0078*/ 	.dword	assertMessage_3
	.align		8
        /*0080*/ 	.dword	assertFunc_2
	.align		8
        /*0088*/ 	.dword	assertFile_2
	.align		8
        /*0090*/ 	.dword	assertMessage_2
	.align		8
        /*0098*/ 	.dword	assertFunc_1
	.align		8
        /*00a0*/ 	.dword	assertFile_1
	.align		8
        /*00a8*/ 	.dword	assertMessage_1
	.align		8
        /*00b0*/ 	.dword	assertFunc_0
	.align		8
        /*00b8*/ 	.dword	assertFile_0
	.align		8
        /*00c0*/ 	.dword	assertMessage_0
	.align		8
        /*00c8*/ 	.dword	_$_str


//--------------------- .text.triton_poi_fused_grid_sampler_2d_1 --------------------------
	.section	.text.triton_poi_fused_grid_sampler_2d_1,"ax",@progbits
	.sectionflags	@"SHF_BARRIERS=1"
	.align	128
        .global         triton_poi_fused_grid_sampler_2d_1
        .type           triton_poi_fused_grid_sampler_2d_1,@function
        .size           triton_poi_fused_grid_sampler_2d_1,(.L_x_25 - triton_poi_fused_grid_sampler_2d_1)
        .other          triton_poi_fused_grid_sampler_2d_1,@"STO_CUDA_ENTRY STV_DEFAULT"
triton_poi_fused_grid_sampler_2d_1:
.text.triton_poi_fused_grid_sampler_2d_1:
[----:B------:R-:W0:Y:S02]  /*0000*/  LDC R1, c[0x0][0x28] ;  /* 0x00000a00ff017b82 */ /* 0x000e240000000800 */
[----:B------:R-:W1:Y:S01]  /*0010*/  S2R R22, SR_TID.X ;  /* 0x0000000000167919 */ /* 0x000e620000002100 */
[----:B------:R-:W-:Y:S01]  /*0020*/  ULDC.64 UR4, c[0x0][0x208] ;  /* 0x0000820000047ab9 */ /* 0x000fe20000000a00 */
[----:B------:R-:W2:Y:S01]  /*0030*/  S2R R3, SR_CTAID.X ;  /* 0x0000000000037919 */ /* 0x000ea20000002500 */
[----:B-1----:R-:W-:Y:S02]  /*0040*/  LOP3.LUT R22, R22, 0x7f, RZ, 0xc0, !PT ;  /* 0x0000007f16167812 */ /* 0x002fe400078ec0ff */
[----:B--2---:R-:W-:-:S03]  /*0050*/  SHF.R.S32.HI R5, RZ, 0x18, R3 ;  /* 0x00000018ff057819 */ /* 0x004fc60000011403 */
[----:B------:R-:W-:Y:S01]  /*0060*/  IMAD R22, R3, 0x80, R22 ;  /* 0x0000008003167824 */ /* 0x000fe200078e0216 */
[----:B------:R-:W-:-:S04]  /*0070*/  SGXT R5, R5, 0x1 ;  /* 0x000000010505781a */ /* 0x000fc80000000200 */
[----:B------:R-:W-:Y:S02]  /*0080*/  SHF.R.S32.HI R3, RZ, 0x1f, R22 ;  /* 0x0000001fff037819 */ /* 0x000fe40000011416 */
[-C--:B------:R-:W-:Y:S02]  /*0090*/  LEA.HI R0, R5, R22.reuse, RZ, 0x6 ;  /* 0x0000001605007211 */ /* 0x080fe400078f30ff */
[----:B------:R-:W-:Y:S02]  /*00a0*/  LEA.HI R16, R3, R22, RZ, 0x4 ;  /* 0x0000001603107211 */ /* 0x000fe400078f20ff */
[----:B------:R-:W1:Y:S01]  /*00b0*/  LDC.64 R2, c[0x0][0x218] ;  /* 0x00008600ff027b82 */ /* 0x000e620000000a00 */
[----:B------:R-:W-:Y:S02]  /*00c0*/  SHF.R.S32.HI R0, RZ, 0x6, R0 ;  /* 0x00000006ff007819 */ /* 0x000fe40000011400 */
[----:B------:R-:W-:Y:S02]  /*00d0*/  LOP3.LUT R5, R16, 0x7ffffff0, RZ, 0xc0, !PT ;  /* 0x7ffffff010057812 */ /* 0x000fe400078ec0ff */
[----:B------:R-:W-:-:S03]  /*00e0*/  ISETP.GE.AND P5, PT, R22, 0x100, PT ;  /* 0x000001001600780c */ /* 0x000fc60003fa6270 */
[----:B------:R-:W-:-:S04]  /*00f0*/  IMAD.IADD R5, R22, 0x1, -R5 ;  /* 0x0000000116057824 */ /* 0x000fc800078e0a05 */
[----:B------:R-:W-:Y:S01]  /*0100*/  IMAD R0, R0, 0x10, R5 ;  /* 0x0000001000007824 */ /* 0x000fe200078e0205 */
[----:B------:R-:W-:-:S03]  /*0110*/  CS2R R4, SRZ ;  /* 0x0000000000047805 */ /* 0x000fc6000001ff00 */
[----:B------:R-:W-:Y:S02]  /*0120*/  IMAD R13, R0, 0x6, RZ ;  /* 0x00000006000d7824 */ /* 0x000fe400078e02ff */
[----:B------:R-:W-:Y:S02]  /*0130*/  IMAD.MOV.U32 R0, RZ, RZ, RZ ;  /* 0x000000ffff007224 */ /* 0x000fe400078e00ff */
[C---:B------:R-:W-:Y:S02]  /*0140*/  VIADD R7, R13.reuse, 0x3 ;  /* 0x000000030d077836 */ /* 0x040fe40000000000 */
[----:B------:R-:W-:Y:S02]  /*0150*/  VIADD R9, R13, 0x4 ;  /* 0x000000040d097836 */ /* 0x000fe40000000000 */
[----:B-1----:R-:W-:-:S04]  /*0160*/  IMAD.WIDE R6, R7, 0x4, R2 ;  /* 0x0000000407067825 */ /* 0x002fc800078e0202 */
[----:B------:R-:W-:Y:S01]  /*0170*/  VIADD R11, R13, 0x5 ;  /* 0x000000050d0b7836 */ /* 0x000fe20000000000 */
[----:B------:R-:W2:Y:S01]  /*0180*/  @!P5 LDG.E.EL R0, desc[UR4][R6.64] ;  /* 0x000000040600d981 */ /* 0x000ea2000c2e1900 */
[----:B------:R-:W-:-:S04]  /*0190*/  IMAD.WIDE R8, R9, 0x4, R2 ;  /* 0x0000000409087825 */ /* 0x000fc800078e0202 */
[----:B------:R-:W-:Y:S01]  /*01a0*/  IMAD.MOV.U32 R17, RZ, RZ, RZ ;  /* 0x000000ffff117224 */ /* 0x000fe200078e00ff */
[----:B------:R-:W2:Y:S01]  /*01b0*/  @!P5 LDG.E.EL R5, desc[UR4][R8.64] ;  /* 0x000000040805d981 */ /* 0x000ea2000c2e1900 */
[----:B------:R-:W-:-:S05]  /*01c0*/  IMAD.WIDE R10, R11, 0x4, R2 ;  /* 0x000000040b0a7825 */ /* 0x000fca00078e0202 */
[----:B------:R-:W3:Y:S01]  /*01d0*/  @!P5 LDG.E.EL R17, desc[UR4][R10.64] ;  /* 0x000000040a11d981 */ /* 0x000ee2000c2e1900 */
[C---:B------:R-:W-:Y:S02]  /*01e0*/  VIADD R15, R13.reuse, 0x2 ;  /* 0x000000020d0f7836 */ /* 0x040fe40000000000 */
[----:B------:R-:W-:-:S04]  /*01f0*/  IMAD.WIDE R12, R13, 0x4, R2 ;  /* 0x000000040d0c7825 */ /* 0x000fc800078e0202 */
[----:B------:R-:W-:Y:S01]  /*0200*/  IMAD.WIDE R14, R15, 0x4, R2 ;  /* 0x000000040f0e7825 */ /* 0x000fe200078e0202 */
[----:B------:R-:W-:Y:S01]  /*0210*/  CS2R R2, SRZ ;  /* 0x0000000000027805 */ /* 0x000fe2000001ff00 */
[----:B------:R1:W5:Y:S05]  /*0220*/  @!P5 LDG.E.EL R4, desc[UR4][R12.64] ;  /* 0x000000040c04d981 */ /* 0x00036a000c2e1900 */
[----:B------:R1:W5:Y:S04]  /*0230*/  @!P5 LDG.E.EL R3, desc[UR4][R12.64+0x4] ;  /* 0x000004040c03d981 */ /* 0x000368000c2e1900 */
[----:B------:R1:W5:Y:S01]  /*0240*/  @!P5 LDG.E.EL R2, desc[UR4][R14.64] ;  /* 0x000000040e02d981 */ /* 0x000362000c2e1900 */
[----:B------:R-:W-:Y:S01]  /*0250*/  BSSY B0, `(.L_x_0) ;  /* 0x000003d000007945 */ /* 0x000fe20003800000 */
[----:B--2---:R-:W-:Y:S01]  /*0260*/  FADD R0, R5, R0 ;  /* 0x0000000005007221 */ /* 0x004fe20000000000 */
[----:B------:R-:W-:-:S03]  /*0270*/  IMAD.MOV.U32 R5, RZ, RZ, 0x40000000 ;  /* 0x40000000ff057424 */ /* 0x000fc600078e00ff */
[----:B---3--:R-:W-:-:S04]  /*0280*/  FADD R0, R0, R17 ;  /* 0x0000001100007221 */ /* 0x008fc80000000000 */
[----:B------:R-:W-:-:S04]  /*0290*/  FFMA R0, R0, R5, 1.5 ;  /* 0x3fc0000000007423 */ /* 0x000fc80000000005 */
[----:B------:R-:W-:-:S04]  /*02a0*/  FADD R0, R0, 0.5 ;  /* 0x3f00000000007421 */ /* 0x000fc80000000000 */
[C---:B------:R-:W-:Y:S01]  /*02b0*/  FMUL R6, |R0|.reuse, 0.25 ;  /* 0x3e80000000067820 */ /* 0x040fe20000400200 */
[----:B------:R-:W-:-:S05]  /*02c0*/  FADD.FTZ R0, |R0|, -RZ ;  /* 0x800000ff00007221 */ /* 0x000fca0000010200 */
[----:B------:R-:W-:Y:S01]  /*02d0*/  FSETP.GEU.AND P0, PT, R0, 4, PT ;  /* 0x408000000000780b */ /* 0x000fe20003f0e000 */
[----:B------:R1:W2:-:S12]  /*02e0*/  F2I.FTZ.S16.FLOOR.NTZ R11, R6 ;  /* 0x00000006000b7305 */ /* 0x0002980000216900 */
[----:B-1----:R-:W-:Y:S05]  /*02f0*/  @!P0 BRA `(.L_x_1) ;  /* 0x0000000000c88947 */ /* 0x002fea0003800000 */
[----:B------:R-:W-:-:S13]  /*0300*/  FSETP.GTU.AND P0, PT, R0, 33554432, PT ;  /* 0x4c0000000000780b */ /* 0x000fda0003f0c000 */
[----:B------:R-:W-:Y:S05]  /*0310*/  @P0 BRA `(.L_x_2) ;  /* 0x00000000005c0947 */ /* 0x000fea0003800000 */
[----:B------:R-:W-:Y:S01]  /*0320*/  FMUL.FTZ R6, R0, 0.25 ;  /* 0x3e80000000067820 */ /* 0x000fe20000410000 */
[----:B------:R-:W-:Y:S03]  /*0330*/  BSSY B1, `(.L_x_3) ;  /* 0x0000013000017945 */ /* 0x000fe60003800000 */
[----:B------:R-:W1:Y:S02]  /*0340*/  FRND.TRUNC R7, R6 ;  /* 0x0000000600077307 */ /* 0x000e64000020d000 */
[----:B-1----:R-:W-:-:S05]  /*0350*/  FFMA R9, R7, -4, R0 ;  /* 0xc080000007097823 */ /* 0x002fca0000000000 */
[----:B------:R-:W-:-:S13]  /*0360*/  ISETP.GE.U32.AND P0, PT, R9, 0x40800000, PT ;  /* 0x408000000900780c */ /* 0x000fda0003f06070 */
[----:B------:R-:W-:Y:S05]  /*0370*/  @!P0 BRA `(.L_x_4) ;  /* 0x0000000000388947 */ /* 0x000fea0003800000 */
[----:B------:R-:W-:-:S04]  /*0380*/  ISETP.GE.U32.AND P0, PT, R9, -0x7fffffff, PT ;  /* 0x800000010900780c */ /* 0x000fc80003f06070 */
[----:B------:R-:W-:-:S09]  /*0390*/  FSETP.GEU.OR P1, PT, R9, -4, !P0 ;  /* 0xc08000000900780b */ /* 0x000fd2000472e400 */
[----:B------:R-:W-:-:S04]  /*03a0*/  @P0 FADD R6, R7, -1 ;  /* 0xbf80000007060421 */ /* 0x000fc80000000000 */
[----:B------:R-:W-:-:S04]  /*03b0*/  @!P1 FADD R6, R6, -1 ;  /* 0xbf80000006069421 */ /* 0x000fc80000000000 */
[----:B------:R-:W-:Y:S01]  /*03c0*/  @P0 IMAD.MOV.U32 R7, RZ, RZ, R6 ;  /* 0x000000ffff070224 */ /* 0x000fe200078e0006 */
[----:B------:R-:W-:Y:S06]  /*03d0*/  @P0 BRA `(.L_x_4) ;  /* 0x0000000000200947 */ /* 0x000fec0003800000 */
[----:B------:R-:W-:Y:S01]  /*03e0*/  FSETP.GE.AND P0, PT, R9, 8, PT ;  /* 0x410000000900780b */ /* 0x000fe20003f06000 */
[----:B------:R-:W-:-:S12]  /*03f0*/  FADD R7, R7, 1 ;  /* 0x3f80000007077421 */ /* 0x000fd80000000000 */
[----:B------:R-:W-:-:S05]  /*0400*/  @P0 MOV R6, 0x40400000 ;  /* 0x4040000000060802 */ /* 0x000fca0000000f00 */
[----:B------:R-:W-:-:S05]  /*0410*/  @P0 FFMA.FTZ R6, -R6, 4, R9 ;  /* 0x4080000006060823 */ /* 0x000fca0000010109 */
[----:B------:R-:W-:Y:S01]  /*0420*/  FSETP.GE.AND P1, PT, R6, RZ, P0 ;  /* 0x000000ff0600720b */ /* 0x000fe20000726000 */
[----:B------:R-:W-:-:S12]  /*0430*/  @P0 FADD R6, R7, 1 ;  /* 0x3f80000007060421 */ /* 0x000fd80000000000 */
[----:B------:R-:W-:-:S04]  /*0440*/  @P1 FADD R6, R6, 1 ;  /* 0x3f80000006061421 */ /* 0x000fc80000000000 */
[----:B------:R-:W-:-:S07]  /*0450*/  @P0 IMAD.MOV.U32 R7, RZ, RZ, R6 ;  /* 0x000000ffff070224 */ /* 0x000fce00078e0006 */
.L_x_4:
[----:B------:R-:W-:Y:S05]  /*0460*/  BSYNC B1 ;  /* 0x0000000000017941 */ /* 0x000fea0003800000 */
.L_x_3:
[----:B------:R-:W-:Y:S01]  /*0470*/  FFMA.FTZ R0, R7, -4, R0 ;  /* 0xc080000007007823 */ /* 0x000fe20000010000 */
[----:B------:R-:W-:Y:S06]  /*0480*/  BRA `(.L_x_1) ;  /* 0x0000000000647947 */ /* 0x000fec0003800000 */
.L_x_2:
[C---:B------:R-:W-:Y:S01]  /*0490*/  VIADD R7, R0.reuse, 0xbf800000 ;  /* 0xbf80000000077836 */ /* 0x040fe20000000000 */
[C---:B------:R-:W-:Y:S01]  /*04a0*/  LOP3.LUT R6, R0.reuse, 0x7fffff, RZ, 0xc0, !PT ;  /* 0x007fffff00067812 */ /* 0x040fe200078ec0ff */
[----:B------:R-:W-:Y:S01]  /*04b0*/  IMAD.MOV.U32 R10, RZ, RZ, 0x4c000000 ;  /* 0x4c000000ff0a7424 */ /* 0x000fe200078e00ff */
[----:B------:R-:W-:Y:S01]  /*04c0*/  ISETP.GT.U32.AND P0, PT, R0, 0x7f7fffff, PT ;  /* 0x7f7fffff0000780c */ /* 0x000fe20003f04070 */
[----:B------:R-:W-:Y:S01]  /*04d0*/  BSSY B1, `(.L_x_5) ;  /* 0x0000012000017945 */ /* 0x000fe20003800000 */
[----:B------:R-:W-:Y:S02]  /*04e0*/  LOP3.LUT P1, R7, R7, 0xff800000, RZ, 0xc0, !PT ;  /* 0xff80000007077812 */ /* 0x000fe4000782c0ff */
[----:B------:R-:W-:Y:S02]  /*04f0*/  LOP3.LUT R6, R6, 0x3f800000, RZ, 0xfc, !PT ;  /* 0x3f80000006067812 */ /* 0x000fe400078efcff */
[----:B------:R-:W-:-:S09]  /*0500*/  FSEL R10, R10, +QNAN , !P0 ;  /* 0x7fffffff0a0a7808 */ /* 0x000fd20004000000 */
[----:B------:R-:W-:Y:S05]  /*0510*/  @!P1 BRA `(.L_x_6) ;  /* 0x0000000000349947 */ /* 0x000fea0003800000 */
.L_x_7:
[----:B------:R-:W-:-:S05]  /*0520*/  VIMNMX.U32 R8, R7, 0xb800000, PT ;  /* 0x0b80000007087848 */ /* 0x000fca0003fe0000 */
[----:B------:R-:W-:Y:S02]  /*0530*/  IMAD.IADD R0, R8, 0x1, R6 ;  /* 0x0000000108007824 */ /* 0x000fe400078e0206 */
[----:B------:R-:W-:Y:S02]  /*0540*/  IMAD.IADD R7, R7, 0x1, -R8 ;  /* 0x0000000107077824 */ /* 0x000fe400078e0a08 */
[----:B------:R-:W-:-:S03]  /*0550*/  FFMA.FTZ R9, R0, 1, -RZ ;  /* 0x3f80000000097823 */ /* 0x000fc600000108ff */
[----:B------:R-:W-:Y:S01]  /*0560*/  ISETP.NE.AND P1, PT, R7, RZ, PT ;  /* 0x000000ff0700720c */ /* 0x000fe20003f25270 */
[----:B------:R-:W-:-:S04]  /*0570*/  FFMA.FTZ R6, R9, -1, R0 ;  /* 0xbf80000009067823 */ /* 0x000fc80000010000 */
[----:B------:R-:W-:-:S04]  /*0580*/  FFMA.FTZ R9, R6, 1, R9 ;  /* 0x3f80000006097823 */ /* 0x000fc80000010009 */
[----:B------:R-:W-:-:S04]  /*0590*/  FFMA.FTZ R6, R9, -1, R0 ;  /* 0xbf80000009067823 */ /* 0x000fc80000010000 */
[----:B------:R-:W-:-:S06]  /*05a0*/  FFMA.FTZ.RZ R9, R6, 1, R9 ;  /* 0x3f80000006097823 */ /* 0x000fcc000001c009 */
[----:B------:R-:W1:Y:S02]  /*05b0*/  FRND.TRUNC R9, R9 ;  /* 0x0000000900097307 */ /* 0x000e64000020d000 */
[----:B-1----:R-:W-:-:S05]  /*05c0*/  FFMA.FTZ R6, R9, -1, R0 ;  /* 0xbf80000009067823 */ /* 0x002fca0000010000 */
[----:B------:R-:W-:-:S13]  /*05d0*/  ISETP.NE.AND P0, PT, R6, RZ, PT ;  /* 0x000000ff0600720c */ /* 0x000fda0003f05270 */
[----:B------:R-:W-:Y:S05]  /*05e0*/  @P0 BRA P1, `(.L_x_7) ;  /* 0xfffffffc00cc0947 */ /* 0x000fea000083ffff */
.L_x_6:
[----:B------:R-:W-:Y:S05]  /*05f0*/  BSYNC B1 ;  /* 0x0000000000017941 */ /* 0x000fea0003800000 */
.L_x_5:
[----:B------:R-:W-:-:S04]  /*0600*/  FMUL R7, R6, 1.1920928955078125e-07 ;  /* 0x3400000006077820 */ /* 0x000fc80000400000 */
[----:B------:R-:W-:-:S07]  /*0610*/  FMUL R0, R10, R7 ;  /* 0x000000070a007220 */ /* 0x000fce0000400000 */
.L_x_1:
[----:B------:R-:W-:Y:S05]  /*0620*/  BSYNC B0 ;  /* 0x0000000000007941 */ /* 0x000fea0003800000 */
.L_x_0:
[----:B--2---:R-:W-:Y:S01]  /*0630*/  LOP3.LUT P0, RZ, R11, 0x1, RZ, 0xc0, !PT ;  /* 0x000000010bff7812 */ /* 0x004fe2000780c0ff */
[----:B------:R-:W-:Y:S01]  /*0640*/  FADD R19, R0, -0.5 ;  /* 0xbf00000000137421 */ /* 0x000fe20000000000 */
[----:B-----5:R-:W-:Y:S01]  /*0650*/  FADD R3, R3, R4 ;  /* 0x0000000403037221 */ /* 0x020fe20000000000 */
[----:B------:R-:W-:Y:S03]  /*0660*/  BSSY B0, `(.L_x_8) ;  /* 0x0000042000007945 */ /* 0x000fe60003800000 */
[----:B------:R-:W-:-:S04]  /*0670*/  FADD R2, R3, R2 ;  /* 0x0000000203027221 */ /* 0x000fc80000000000 */
[----:B------:R-:W-:-:S03]  /*0680*/  FFMA R2, R2, R5, 1.5 ;  /* 0x3fc0000002027423 */ /* 0x000fc60000000005 */
[----:B------:R-:W-:Y:S01]  /*0690*/  @P0 FADD R19, -R0, 3.5 ;  /* 0x4060000000130421 */ /* 0x000fe20000000100 */
[----:B------:R-:W-:-:S04]  /*06a0*/  FADD R2, R2, 0.5 ;  /* 0x3f00000002027421 */ /* 0x000fc80000000000 */
[C---:B------:R-:W-:Y:S01]  /*06b0*/  FSETP.GTU.AND P0, PT, R19.reuse, RZ, PT ;  /* 0x000000ff1300720b */ /* 0x040fe20003f0c000 */
[C---:B------:R-:W-:Y:S01]  /*06c0*/  FMUL R0, |R2|.reuse, 0.25 ;  /* 0x3e80000002007820 */ /* 0x040fe20000400200 */
[----:B------:R-:W-:Y:S02]  /*06d0*/  FADD.FTZ R2, |R2|, -RZ ;  /* 0x800000ff02027221 */ /* 0x000fe40000010200 */
[----:B------:R-:W-:Y:S01]  /*06e0*/  FSEL R19, R19, RZ, P0 ;  /* 0x000000ff13137208 */ /* 0x000fe20000000000 */
[----:B------:R1:W1:Y:S03]  /*06f0*/  F2I.FTZ.S16.FLOOR.NTZ R7, R0 ;  /* 0x0000000000077305 */ /* 0x0002660000216900 */
[C---:B------:R-:W-:Y:S02]  /*0700*/  FSETP.GEU.AND P1, PT, R19.reuse, 3, PT ;  /* 0x404000001300780b */ /* 0x040fe40003f2e000 */
[----:B------:R-:W-:-:S11]  /*0710*/  FSETP.NAN.AND P0, PT, R19, R19, PT ;  /* 0x000000131300720b */ /* 0x000fd60003f08000 */
[----:B------:R-:W-:Y:S02]  /*0720*/  @P1 FSEL R19, R19, 3, P0 ;  /* 0x4040000013131808 */ /* 0x000fe40000000000 */
[----:B------:R-:W-:Y:S02]  /*0730*/  FSETP.GEU.AND P0, PT, R2, 4, PT ;  /* 0x408000000200780b */ /* 0x000fe40003f0e000 */
[----:B------:R1:W3:Y:S11]  /*0740*/  FRND.FTZ.FLOOR R18, R19 ;  /* 0x0000001300127307 */ /* 0x0002f60000215000 */
        /* <DEDUP_REMOVED lines=17> */
[----:B------:R-:W-:-:S04]  /*0860*/  @P0 IMAD.MOV.U32 R5, RZ, RZ, 0x40400000 ;  /* 0x40400000ff050424 */ /* 0x000fc800078e00ff */
[----:B------:R-:W-:-:S05]  /*0870*/  @P0 FFMA.FTZ R0, -R5, 4, R4 ;  /* 0x4080000005000823 */ /* 0x000fca0000010104 */
[----:B------:R-:W-:Y:S01]  /*0880*/  FSETP.GE.AND P1, PT, R0, RZ, P0 ;  /* 0x000000ff0000720b */ /* 0x000fe20000726000 */
[----:B------:R-:W-:-:S12]  /*0890*/  @P0 FADD R0, R3, 1 ;  /* 0x3f80000003000421 */ /* 0x000fd80000000000 */
[----:B------:R-:W-:-:S04]  /*08a0*/  @P1 FADD R0, R0, 1 ;  /* 0x3f80000000001421 */ /* 0x000fc80000000000 */
[----:B------:R-:W-:-:S07]  /*08b0*/  @P0 IMAD.MOV.U32 R3, RZ, RZ, R0 ;  /* 0x000000ffff030224 */ /* 0x000fce00078e0000 */
.L_x_12:
[----:B------:R-:W-:Y:S05]  /*08c0*/  BSYNC B1 ;  /* 0x0000000000017941 */ /* 0x000fea0003800000 */
.L_x_11:
[----:B------:R-:W-:Y:S01]  /*08d0*/  FFMA.FTZ R2, R3, -4, R2 ;  /* 0xc080000003027823 */ /* 0x000fe20000010002 */
[----:B------:R-:W-:Y:S06]  /*08e0*/  BRA `(.L_x_9) ;  /* 0x0000000000647947 */ /* 0x000fec0003800000 */
.L_x_10:
        /* <DEDUP_REMOVED lines=9> */
.L_x_15:
[----:B------:R-:W-:-:S04]  /*0980*/  VIMNMX.U32 R2, R3, 0xb800000, PT ;  /* 0x0b80000003027848 */ /* 0x000fc80003fe0000 */
[----:B------:R-:W-:Y:S01]  /*0990*/  IADD3 R0, R2, R0, RZ ;  /* 0x0000000002007210 */ /* 0x000fe20007ffe0ff */
[----:B------:R-:W-:-:S04]  /*09a0*/  IMAD.IADD R3, R3, 0x1, -R2 ;  /* 0x0000000103037824 */ /* 0x000fc800078e0a02 */
[----:B------:R-:W-:Y:S01]  /*09b0*/  FFMA.FTZ R5, R0, 1, -RZ ;  /* 0x3f80000000057823 */ /* 0x000fe200000108ff */
[----:B------:R-:W-:-:S03]  /*09c0*/  ISETP.NE.AND P1, PT, R3, RZ, PT ;  /* 0x000000ff0300720c */ /* 0x000fc60003f25270 */
[----:B------:R-:W-:-:S04]  /*09d0*/  FFMA.FTZ R4, R5, -1, R0 ;  /* 0xbf80000005047823 */ /* 0x000fc80000010000 */
[----:B------:R-:W-:-:S04]  /*09e0*/  FFMA.FTZ R5, R4, 1, R5 ;  /* 0x3f80000004057823 */ /* 0x000fc80000010005 */
[----:B------:R-:W-:-:S04]  /*09f0*/  FFMA.FTZ R4, R5, -1, R0 ;  /* 0xbf80000005047823 */ /* 0x000fc80000010000 */
[----:B------:R-:W-:-:S04]  /*0a00*/  FFMA.FTZ.RZ R4, R4, 1, R5 ;  /* 0x3f80000004047823 */ /* 0x000fc8000001c005 */
[----:B------:R-:W1:Y:S02]  /*0a10*/  FRND.TRUNC R5, R4 ;  /* 0x0000000400057307 */ /* 0x000e64000020d000 */
[----:B-1----:R-:W-:-:S05]  /*0a20*/  FFMA.FTZ R0, R5, -1, R0 ;  /* 0xbf80000005007823 */ /* 0x002fca0000010000 */
[----:B------:R-:W-:-:S13]  /*0a30*/  ISETP.NE.AND P0, PT, R0, RZ, PT ;  /* 0x000000ff0000720c */ /* 0x000fda0003f05270 */
[----:B------:R-:W-:Y:S05]  /*0a40*/  @P0 BRA P1, `(.L_x_15) ;  /* 0xfffffffc00cc0947 */ /* 0x000fea000083ffff */
.L_x_14:
[----:B------:R-:W-:Y:S05]  /*0a50*/  BSYNC B1 ;  /* 0x0000000000017941 */ /* 0x000fea0003800000 */
.L_x_13:
[----:B------:R-:W-:-:S04]  /*0a60*/  FMUL R3, R0, 1.1920928955078125e-07 ;  /* 0x3400000000037820 */ /* 0x000fc80000400000 */
[----:B------:R-:W-:-:S07]  /*0a70*/  FMUL R2, R6, R3 ;  /* 0x0000000306027220 */ /* 0x000fce0000400000 */
.L_x_9:
[----:B------:R-:W-:Y:S05]  /*0a80*/  BSYNC B0 ;  /* 0x0000000000007941 */ /* 0x000fea0003800000 */
.L_x_8:
[----:B------:R-:W-:Y:S01]  /*0a90*/  LOP3.LUT P0, RZ, R7, 0x1, RZ, 0xc0, !PT ;  /* 0x0000000107ff7812 */ /* 0x000fe2000780c0ff */
[----:B------:R-:W-:Y:S01]  /*0aa0*/  FADD R9, R2, -0.5 ;  /* 0xbf00000002097421 */ /* 0x000fe20000000000 */
[----:B---3--:R-:W-:-:S04]  /*0ab0*/  FSETP.GEU.AND P2, PT, R18, 4, PT ;  /* 0x408000001200780b */ /* 0x008fc80003f4e000 */
[----:B------:R-:W-:-:S07]  /*0ac0*/  FSETP.GE.AND P2, PT, R18, RZ, !P2 ;  /* 0x000000ff1200720b */ /* 0x000fce0005746000 */
[----:B------:R-:W-:Y:S02]  /*0ad0*/  @P0 FADD R9, -R2, 3.5 ;  /* 0x4060000002090421 */ /* 0x000fe40000000100 */
[----:B------:R-:W1:Y:S03]  /*0ae0*/  F2I.FTZ.S64.FLOOR R2, R19 ;  /* 0x0000001300027311 */ /* 0x000e660000215900 */
[----:B------:R-:W-:-:S04]  /*0af0*/  FSETP.GTU.AND P0, PT, R9, RZ, PT ;  /* 0x000000ff0900720b */ /* 0x000fc80003f0c000 */
[----:B------:R-:W-:-:S04]  /*0b00*/  FSEL R9, R9, RZ, P0 ;  /* 0x000000ff09097208 */ /* 0x000fc80000000000 */
[C---:B------:R-:W-:Y:S02]  /*0b10*/  FSETP.GEU.AND P1, PT, R9.reuse, 3, PT ;  /* 0x404000000900780b */ /* 0x040fe40003f2e000 */
[----:B------:R-:W-:-:S11]  /*0b20*/  FSETP.NAN.AND P0, PT, R9, R9, PT ;  /* 0x000000090900720b */ /* 0x000fd60003f08000 */
[----:B------:R-:W-:Y:S02]  /*0b30*/  @P1 FSEL R9, R9, 3, P0 ;  /* 0x4040000009091808 */ /* 0x000fe40000000000 */
[----:B------:R-:W-:Y:S02]  /*0b40*/  ISETP.GT.AND P1, PT, R22, 0xff, PT ;  /* 0x000000ff1600780c */ /* 0x000fe40003f24270 */
[----:B------:R-:W2:Y:S02]  /*0b50*/  FRND.FTZ.FLOOR R0, R9 ;  /* 0x0000000900007307 */ /* 0x000ea40000215000 */
[----:B--2---:R-:W-:-:S04]  /*0b60*/  FSETP.LT.AND P0, PT, R0, 4, P2 ;  /* 0x408000000000780b */ /* 0x004fc80001701000 */
[----:B------:R-:W-:-:S04]  /*0b70*/  FSETP.GE.AND P0, PT, R0, RZ, P0 ;  /* 0x000000ff0000720b */ /* 0x000fc80000706000 */
[----:B-1----:R-:W-:Y:S02]  /*0b80*/  SEL R17, R3, RZ, P0 ;  /* 0x000000ff03117207 */ /* 0x002fe40000000000 */
[----:B------:R-:W-:Y:S02]  /*0b90*/  SEL R5, R2, RZ, P0 ;  /* 0x000000ff02057207 */ /* 0x000fe40000000000 */
[----:B------:R-:W-:-:S04]  /*0ba0*/  SHF.R.U32.HI R24, RZ, 0x1d, R17 ;  /* 0x0000001dff187819 */ /* 0x000fc80000011611 */
[----:B------:R-:W-:-:S04]  /*0bb0*/  LOP3.LUT R24, R24, 0x4, RZ, 0xc0, !PT ;  /* 0x0000000418187812 */ /* 0x000fc800078ec0ff */
[----:B------:R-:W-:-:S05]  /*0bc0*/  IADD3 R24, P3, R24, R5, RZ ;  /* 0x0000000518187210 */ /* 0x000fca0007f7e0ff */
[----:B------:R-:W-:Y:S01]  /*0bd0*/  IMAD.X R17, RZ, RZ, R17, P3 ;  /* 0x000000ffff117224 */ /* 0x000fe200018e0611 */
[----:B------:R-:W-:-:S04]  /*0be0*/  ISETP.LT.U32.AND P3, PT, R24, 0x4, PT ;  /* 0x000000041800780c */ /* 0x000fc80003f61070 */
[----:B------:R-:W-:-:S13]  /*0bf0*/  ISETP.LT.U32.OR.EX P3, PT, R17, RZ, P1, P3 ;  /* 0x000000ff1100720c */ /* 0x000fda0000f61530 */
[----:B------:R-:W-:Y:S05]  /*0c00*/  @P3 BRA `(.L_x_16) ;  /* 0x0000000000403947 */ /* 0x000fea0003800000 */
[----:B------:R-:W-:Y:S01]  /*0c10*/  MOV R14, 0x0 ;  /* 0x00000000000e7802 */ /* 0x000fe20000000f00 */
[----:B------:R-:W-:Y:S01]  /*0c20*/  ULDC.64 UR6, c[0x4][0xc0] ;  /* 0x0100300000067ab9 */ /* 0x000fe20000000a00 */
[----:B------:R-:W-:Y:S01]  /*0c30*/  ULDC.64 UR8, c[0x4][0xb0] ;  /* 0x01002c0000087ab9 */ /* 0x000fe20000000a00 */
[----:B------:R-:W-:Y:S01]  /*0c40*/  IMAD.U32 R4, RZ, RZ, UR6 ;  /* 0x00000006ff047e24 */ /* 0x000fe2000f8e00ff */
[----:B------:R-:W-:Y:S01]  /*0c50*/  HFMA2.MMA R13, -RZ, RZ, 0, 0 ;  /* 0x00000000ff0d7435 */ /* 0x000fe200000001ff */
[----:B------:R-:W-:Y:S01]  /*0c60*/  IMAD.U32 R5, RZ, RZ, UR7 ;  /* 0x00000007ff057e24 */ /* 0x000fe2000f8e00ff */
[----:B------:R-:W1:Y:S01]  /*0c70*/  LDC.64 R14, c[0x4][R14] ;  /* 0x010000000e0e7b82 */ /* 0x000e620000000a00 */
[----:B------:R-:W-:Y:S01]  /*0c80*/  ULDC.64 UR6, c[0x4][0xb8] ;  /* 0x01002e0000067ab9 */ /* 0x000fe20000000a00 */
[----:B------:R-:W-:-:S07]  /*0c90*/  IMAD.U32 R10, RZ, RZ, UR8 ;  /* 0x00000008ff0a7e24 */ /* 0x000fce000f8e00ff */
[----:B------:R-:W-:Y:S01]  /*0ca0*/  LEPC R20, `(.L_x_16) ;  /* 0x000000006014794e */ /* 0x000fe20000000000 */
[----:B------:R-:W-:Y:S02]  /*0cb0*/  IMAD.U32 R6, RZ, RZ, UR6 ;  /* 0x00000006ff067e24 */ /* 0x000fe4000f8e00ff */
[----:B------:R-:W-:Y:S02]  /*0cc0*/  IMAD.U32 R7, RZ, RZ, UR7 ;  /* 0x00000007ff077e24 */ /* 0x000fe4000f8e00ff */
[----:B------:R-:W-:Y:S02]  /*0cd0*/  IMAD.U32 R11, RZ, RZ, UR9 ;  /* 0x00000009ff0b7e24 */ /* 0x000fe4000f8e00ff */
[----:B------:R-:W-:Y:S02]  /*0ce0*/  IMAD.MOV.U32 R8, RZ, RZ, 0x65 ;  /* 0x00000065ff087424 */ /* 0x000fe400078e00ff */
[----:B------:R-:W-:-:S07]  /*0cf0*/  IMAD.MOV.U32 R12, RZ, RZ, 0x1 ;  /* 0x00000001ff0c7424 */ /* 0x000fce00078e00ff */
[----:B01----:R-:W-:Y:S05]  /*0d00*/  CALL.ABS.NOINC R14 ;  /* 0x000000000e007343 */ /* 0x003fea0003c00000 */
.L_x_16:
[----:B------:R-:W1:Y:S01]  /*0d10*/  F2I.FTZ.S64.FLOOR R4, R9 ;  /* 0x0000000900047311 */ /* 0x000e620000215900 */
[----:B------:R-:W-:Y:S05]  /*0d20*/  WARPSYNC.ALL ;  /* 0x0000000000007948 */ /* 0x000fea0003800000 */
[----:B------:R-:W-:Y:S01]  /*0d30*/  BAR.SYNC.DEFER_BLOCKING 0x0 ;  /* 0x0000000000007b1d */ /* 0x000fe20000010000 */
        /* <DEDUP_REMOVED lines=12> */
[----:B------:R-:W-:-:S07]  /*0e00*/  IMAD.U32 R4, RZ, RZ, UR6 ;  /* 0x00000006ff047e24 */ /* 0x000fce000f8e00ff */
[----:B------:R-:W-:Y:S01]  /*0e10*/  LEPC R20, `(.L_x_17) ;  /* 0x00000000b014794e */ /* 0x000fe20000000000 */
[----:B------:R-:W-:Y:S01]  /*0e20*/  IMAD.U32 R5, RZ, RZ, UR7 ;  /* 0x00000007ff057e24 */ /* 0x000fe2000f8e00ff */
[----:B------:R-:W1:Y:S01]  /*0e30*/  LDC.64 R14, c[0x4][R14] ;  /* 0x010000000e0e7b82 */ /* 0x000e620000000a00 */
[----:B------:R-:W-:Y:S01]  /*0e40*/  ULDC.64 UR6, c[0x4][0xa0] ;  /* 0x0100280000067ab9 */ /* 0x000fe20000000a00 */
[----:B------:R-:W-:Y:S02]  /*0e50*/  IMAD.U32 R10, RZ, RZ, UR8 ;  /* 0x00000008ff0a7e24 */ /* 0x000fe4000f8e00ff */
[----:B------:R-:W-:Y:S02]  /*0e60*/  IMAD.U32 R6, RZ, RZ, UR6 ;  /* 0x00000006ff067e24 */ /* 0x000fe4000f8e00ff */
[----:B------:R-:W-:Y:S02]  /*0e70*/  IMAD.U32 R7, RZ, RZ, UR7 ;  /* 0x00000007ff077e24 */ /* 0x000fe4000f8e00ff */
[----:B------:R-:W-:-:S02]  /*0e80*/  IMAD.U32 R11, RZ, RZ, UR9 ;  /* 0x00000009ff0b7e24 */ /* 0x000fc4000f8e00ff */
[----:B------:R-:W-:Y:S02]  /*0e90*/  IMAD.MOV.U32 R8, RZ, RZ, 0x6b ;  /* 0x0000006bff087424 */ /* 0x000fe400078e00ff */
[----:B------:R-:W-:Y:S02]  /*0ea0*/  IMAD.MOV.U32 R12, RZ, RZ, 0x1 ;  /* 0x00000001ff0c7424 */ /* 0x000fe400078e00ff */
[----:B------:R-:W-:-:S07]  /*0eb0*/  IMAD.MOV.U32 R13, RZ, RZ, RZ ;  /* 0x000000ffff0d7224 */ /* 0x000fce00078e00ff */
[----:B01----:R-:W-:Y:S05]  /*0ec0*/  CALL.ABS.NOINC R14 ;  /* 0x000000000e007343 */ /* 0x003fea0003c00000 */
.L_x_17:
[----:B------:R-:W1:Y:S01]  /*0ed0*/  LDC.64 R14, c[0x0][0x220] ;  /* 0x00008800ff0e7b82 */ /* 0x000e620000000a00 */
[----:B------:R-:W-:Y:S07]  /*0ee0*/  WARPSYNC.ALL ;  /* 0x0000000000007948 */ /* 0x000fee0003800000 */
[----:B------:R-:W-:Y:S01]  /*0ef0*/  BAR.SYNC.DEFER_BLOCKING 0x0 ;  /* 0x0000000000007b1d */ /* 0x000fe20000010000 */
[----:B-1----:R-:W-:-:S04]  /*0f00*/  LEA R5, P3, R23, R14, 0x2 ;  /* 0x0000000e17057211 */ /* 0x002fc800078610ff */
[----:B------:R-:W-:Y:S01]  /*0f10*/  LEA.HI.X R6, R23, R15, R26, 0x2, P3 ;  /* 0x0000000f17067211 */ /* 0x000fe200018f141a */
[----:B------:R-:W-:Y:S01]  /*0f20*/  IMAD.MOV.U32 R23, RZ, RZ, RZ ;  /* 0x000000ffff177224 */ /* 0x000fe200078e00ff */
[C---:B------:R-:W-:Y:S02]  /*0f30*/  LEA R4, P3, R24.reuse, R5, 0x4 ;  /* 0x0000000518047211 */ /* 0x040fe400078620ff */
[----:B------:R-:W-:Y:S02]  /*0f40*/  SHF.R.S32.HI R26, RZ, 0x4, R16 ;  /* 0x00000004ff1a7819 */ /* 0x000fe40000011410 */
[----:B------:R-:W-:Y:S02]  /*0f50*/  LEA.HI.X R5, R24, R6, R17, 0x4, P3 ;  /* 0x0000000618057211 */ /* 0x000fe400018f2411 */
[----:B------:R-:W-:-:S05]  /*0f60*/  SHF.L.U32 R26, R26, 0x4, RZ ;  /* 0x000000041a1a7819 */ /* 0x000fca00000006ff */
[----:B------:R-:W-:-:S05]  /*0f70*/  IMAD.WIDE R4, R26, 0x4, R4 ;  /* 0x000000041a047825 */ /* 0x000fca00078e0204 */
[----:B------:R1:W5:Y:S01]  /*0f80*/  @!P5 LDG.E.EL R23, desc[UR4][R4.64] ;  /* 0x000000040417d981 */ /* 0x000362000c2e1900 */
[----:B------:R-:W-:-:S05]  /*0f90*/  FADD R24, R0, 1 ;  /* 0x3f80000000187421 */ /* 0x000fca0000000000 */
[----:B------:R-:W-:-:S04]  /*0fa0*/  FSETP.LT.AND P2, PT, R24, 4, P2 ;  /* 0x408000001800780b */ /* 0x000fc80001741000 */
[----:B------:R-:W-:-:S04]  /*0fb0*/  FSETP.GE.AND P2, PT, R24, RZ, P2 ;  /* 0x000000ff1800720b */ /* 0x000fc80001746000 */
[----:B------:R-:W-:Y:S02]  /*0fc0*/  SEL R16, R3, RZ, P2 ;  /* 0x000000ff03107207 */ /* 0x000fe40001000000 */
[----:B------:R-:W-:Y:S02]  /*0fd0*/  SEL R2, R2, RZ, P2 ;  /* 0x000000ff02027207 */ /* 0x000fe40001000000 */
[----:B------:R-:W-:-:S04]  /*0fe0*/  SHF.R.U32.HI R17, RZ, 0x1d, R16 ;  /* 0x0000001dff117819 */ /* 0x000fc80000011610 */
[----:B------:R-:W-:-:S04]  /*0ff0*/  LOP3.LUT R17, R17, 0x4, RZ, 0xc0, !PT ;  /* 0x0000000411117812 */ /* 0x000fc800078ec0ff */
[----:B------:R-:W-:-:S05]  /*1000*/  IADD3 R17, P3, R17, R2, RZ ;  /* 0x0000000211117210 */ /* 0x000fca0007f7e0ff */
[----:B------:R-:W-:Y:S01]  /*1010*/  IMAD.X R16, RZ, RZ, R16, P3 ;  /* 0x000000ffff107224 */ /* 0x000fe200018e0610 */
[----:B------:R-:W-:-:S04]  /*1020*/  ISETP.LT.U32.AND P3, PT, R17, 0x4, PT ;  /* 0x000000041100780c */ /* 0x000fc80003f61070 */
[----:B------:R-:W-:-:S13]  /*1030*/  ISETP.LT.U32.OR.EX P3, PT, R16, RZ, P1, P3 ;  /* 0x000000ff1000720c */ /* 0x000fda0000f61530 */
[----:B-1----:R-:W-:Y:S05]  /*1040*/  @P3 BRA `(.L_x_18) ;  /* 0x0000000000403947 */ /* 0x002fea0003800000 */
        /* <DEDUP_REMOVED lines=15> */
[----:B01---5:R-:W-:Y:S05]  /*1140*/  CALL.ABS.NOINC R2 ;  /* 0x0000000002007343 */ /* 0x023fea0003c00000 */
.L_x_18:
[----:B------:R-:W1:Y:S01]  /*1150*/  F2I.S64.TRUNC R2, R24 ;  /* 0x0000001800027311 */ /* 0x000e62000020d900 */
        /* <DEDUP_REMOVED lines=27> */
.L_x_19:
[----:B------:R-:W-:Y:S05]  /*1310*/  WARPSYNC.ALL ;  /* 0x0000000000007948 */ /* 0x000fea0003800000 */
[----:B------:R-:W-:Y:S01]  /*1320*/  BAR.SYNC.DEFER_BLOCKING 0x0 ;  /* 0x0000000000007b1d */ /* 0x000fe20000010000 */
[C---:B------:R-:W-:Y:S01]  /*1330*/  LEA R2, P3, R25.reuse, R14, 0x2 ;  /* 0x0000000e19027211 */ /* 0x040fe200078610ff */
[----:B------:R-:W-:Y:S01]  /*1340*/  IMAD.MOV.U32 R27, RZ, RZ, RZ ;  /* 0x000000ffff1b7224 */ /* 0x000fe200078e00ff */
[----:B------:R-:W-:Y:S02]  /*1350*/  SHF.R.S32.HI R3, RZ, 0x1f, R26 ;  /* 0x0000001fff037819 */ /* 0x000fe4000001141a */
[----:B------:R-:W-:Y:S01]  /*1360*/  LEA.HI.X R4, R25, R15, R28, 0x2, P3 ;  /* 0x0000000f19047211 */ /* 0x000fe200018f141c */
[----:B------:R-:W-:Y:S01]  /*1370*/  IMAD.SHL.U32 R25, R26, 0x4, RZ ;  /* 0x000000041a197824 */ /* 0x000fe200078e00ff */
[----:B------:R-:W-:-:S02]  /*1380*/  LEA R2, P3, R17, R2, 0x4 ;  /* 0x0000000211027211 */ /* 0x000fc400078620ff */
[----:B------:R-:W-:Y:S02]  /*1390*/  SHF.L.U64.HI R26, R26, 0x2, R3 ;  /* 0x000000021a1a7819 */ /* 0x000fe40000010203 */
[----:B------:R-:W-:Y:S02]  /*13a0*/  LEA.HI.X R17, R17, R4, R16, 0x4, P3 ;  /* 0x0000000411117211 */ /* 0x000fe400018f2410 */
[----:B------:R-:W-:-:S05]  /*13b0*/  IADD3 R2, P3, R25, R2, RZ ;  /* 0x0000000219027210 */ /* 0x000fca0007f7e0ff */
[----:B------:R-:W-:-:S05]  /*13c0*/  IMAD.X R3, R26, 0x1, R17, P3 ;  /* 0x000000011a037824 */ /* 0x000fca00018e0611 */
[----:B------:R1:W5:Y:S01]  /*13d0*/  @!P5 LDG.E.EL R27, desc[UR4][R2.64] ;  /* 0x00000004021bd981 */ /* 0x000362000c2e1900 */
[----:B------:R-:W-:-:S04]  /*13e0*/  FADD R28, R18, 1 ;  /* 0x3f800000121c7421 */ /* 0x000fc80000000000 */
[----:B------:R-:W2:Y:S01]  /*13f0*/  F2I.S64.TRUNC R16, R28 ;  /* 0x0000001c00107311 */ /* 0x000ea2000020d900 */
[----:B------:R-:W-:-:S04]  /*1400*/  FSETP.GEU.AND P3, PT, R28, 4, PT ;  /* 0x408000001c00780b */ /* 0x000fc80003f6e000 */
[----:B------:R-:W-:-:S04]  /*1410*/  FSETP.GE.AND P3, PT, R28, RZ, !P3 ;  /* 0x000000ff1c00720b */ /* 0x000fc80005f66000 */
[----:B------:R-:W-:-:S04]  /*1420*/  FSETP.LT.AND P4, PT, R0, 4, P3 ;  /* 0x408000000000780b */ /* 0x000fc80001f81000 */
[----:B------:R-:W-:-:S04]  /*1430*/  FSETP.GE.AND P4, PT, R0, RZ, P4 ;  /* 0x000000ff0000720b */ /* 0x000fc80002786000 */
[----:B--2---:R-:W-:Y:S02]  /*1440*/  SEL R29, R17, RZ, P4 ;  /* 0x000000ff111d7207 */ /* 0x004fe40002000000 */
        /* <DEDUP_REMOVED lines=12> */
[----:B------:R-:W-:Y:S01]  /*1510*/  MOV R11, UR9 ;  /* 0x00000009000b7c02 */ /* 0x000fe20008000f00 */
[----:B------:R-:W-:Y:S01]  /*1520*/  IMAD.U32 R5, RZ, RZ, UR7 ;  /* 0x00000007ff057e24 */ /* 0x000fe2000f8e00ff */
[----:B------:R-:W1:Y:S01]  /*1530*/  LDC.64 R2, c[0x4][R2] ;  /* 0x0100000002027b82 */ /* 0x000e620000000a00 */
[----:B------:R-:W-:Y:S01]  /*1540*/  ULDC.64 UR6, c[0x4][0x58] ;  /* 0x0100160000067ab9 */ /* 0x000fe20000000a00 */
[----:B------:R-:W-:-:S07]  /*1550*/  IMAD.U32 R10, RZ, RZ, UR8 ;  /* 0x00000008ff0a7e24 */ /* 0x000fce000f8e00ff */
[----:B------:R-:W-:Y:S01]  /*1560*/  LEPC R20, `(.L_x_20) ;  /* 0x000000006014794e */ /* 0x000fe20000000000 */
[----:B------:R-:W-:Y:S02]  /*1570*/  IMAD.U32 R6, RZ, RZ, UR6 ;  /* 0x00000006ff067e24 */ /* 0x000fe4000f8e00ff */
[----:B------:R-:W-:Y:S02]  /*1580*/  IMAD.U32 R7, RZ, RZ, UR7 ;  /* 0x00000007ff077e24 */ /* 0x000fe4000f8e00ff */
[----:B------:R-:W-:Y:S02]  /*1590*/  IMAD.MOV.U32 R8, RZ, RZ, 0x8e ;  /* 0x0000008eff087424 */ /* 0x000fe400078e00ff */
[----:B------:R-:W-:Y:S02]  /*15a0*/  IMAD.MOV.U32 R12, RZ, RZ, 0x1 ;  /* 0x00000001ff0c7424 */ /* 0x000fe400078e00ff */
[----:B------:R-:W-:-:S07]  /*15b0*/  IMAD.MOV.U32 R13, RZ, RZ, RZ ;  /* 0x000000ffff0d7224 */ /* 0x000fce00078e00ff */
[----:B01---5:R-:W-:Y:S05]  /*15c0*/  CALL.ABS.NOINC R2 ;  /* 0x0000000002007343 */ /* 0x023fea0003c00000 */
.L_x_20:
        /* <DEDUP_REMOVED lines=28> */
.L_x_21:
[----:B------:R-:W-:Y:S01]  /*1790*/  SEL R2, R17, RZ, P4 ;  /* 0x000000ff11027207 */ /* 0x000fe20002000000 */
[----:B------:R-:W-:Y:S05]  /*17a0*/  WARPSYNC.ALL ;  /* 0x0000000000007948 */ /* 0x000fea0003800000 */
[----:B------:R-:W-:Y:S01]  /*17b0*/  BAR.SYNC.DEFER_BLOCKING 0x0 ;  /* 0x0000000000007b1d */ /* 0x000fe20000010000 */
[----:B------:R-:W-:Y:S02]  /*17c0*/  SEL R4, R16, RZ, P4 ;  /* 0x000000ff10047207 */ /* 0x000fe40002000000 */
[----:B------:R-:W-:-:S04]  /*17d0*/  SHF.R.U32.HI R2, RZ, 0x1d, R2 ;  /* 0x0000001dff027819 */ /* 0x000fc80000011602 */
[----:B------:R-:W-:Y:S02]  /*17e0*/  LOP3.LUT R3, R2, 0x4, RZ, 0xc0, !PT ;  /* 0x0000000402037812 */ /* 0x000fe400078ec0ff */
[----:B------:R-:W-:-:S03]  /*17f0*/  LEA R2, P6, R30, R14, 0x2 ;  /* 0x0000000e1e027211 */ /* 0x000fc600078c10ff */
[----:B------:R-:W-:Y:S01]  /*1800*/  IMAD.IADD R3, R3, 0x1, R4 ;  /* 0x0000000103037824 */ /* 0x000fe200078e0204 */
[----:B------:R-:W-:-:S04]  /*1810*/  LEA.HI.X R30, R30, R15, R31, 0x2, P6 ;  /* 0x0000000f1e1e7211 */ /* 0x000fc800030f141f */
[----:B------:R-:W-:-:S04]  /*1820*/  LEA R2, P6, R3, R2, 0x4 ;  /* 0x0000000203027211 */ /* 0x000fc800078c20ff */
[----:B------:R-:W-:Y:S02]  /*1830*/  LEA.HI.X R29, R3, R30, R29, 0x4, P6 ;  /* 0x0000001e031d7211 */ /* 0x000fe400030f241d */
[----:B------:R-:W-:-:S05]  /*1840*/  IADD3 R2, P6, R2, R25, RZ ;  /* 0x0000001902027210 */ /* 0x000fca0007fde0ff */
[----:B------:R-:W-:Y:S02]  /*1850*/  IMAD.X R3, R29, 0x1, R26, P6 ;  /* 0x000000011d037824 */ /* 0x000fe400030e061a */
[----:B------:R-:W-:-:S06]  /*1860*/  IMAD.MOV.U32 R29, RZ, RZ, RZ ;  /* 0x000000ffff1d7224 */ /* 0x000fcc00078e00ff */
[----:B------:R1:W5:Y:S01]  /*1870*/  @!P5 LDG.E.EL R29, desc[UR4][R2.64] ;  /* 0x00000004021dd981 */ /* 0x000362000c2e1900 */
        /* <DEDUP_REMOVED lines=19> */
[----:B------:R-:W-:Y:S01]  /*19b0*/  IMAD.U32 R10, RZ, RZ, UR8 ;  /* 0x00000008ff0a7e24 */ /* 0x000fe2000f8e00ff */
[----:B------:R-:W-:Y:S01]  /*19c0*/  MOV R6, UR6 ;  /* 0x0000000600067c02 */ /* 0x000fe20008000f00 */
[----:B------:R-:W-:Y:S02]  /*19d0*/  IMAD.U32 R7, RZ, RZ, UR7 ;  /* 0x00000007ff077e24 */ /* 0x000fe4000f8e00ff */
[----:B------:R-:W-:Y:S02]  /*19e0*/  IMAD.U32 R11, RZ, RZ, UR9 ;  /* 0x00000009ff0b7e24 */ /* 0x000fe4000f8e00ff */
[----:B------:R-:W-:-:S02]  /*19f0*/  IMAD.MOV.U32 R8, RZ, RZ, 0x9f ;  /* 0x0000009fff087424 */ /* 0x000fc400078e00ff */
[----:B------:R-:W-:Y:S02]  /*1a00*/  IMAD.MOV.U32 R12, RZ, RZ, 0x1 ;  /* 0x00000001ff0c7424 */ /* 0x000fe400078e00ff */
[----:B------:R-:W-:-:S07]  /*1a10*/  IMAD.MOV.U32 R13, RZ, RZ, RZ ;  /* 0x000000ffff0d7224 */ /* 0x000fce00078e00ff */
[----:B01---5:R-:W-:Y:S05]  /*1a20*/  CALL.ABS.NOINC R2 ;  /* 0x0000000002007343 */ /* 0x023fea0003c00000 */
.L_x_22:
        /* <DEDUP_REMOVED lines=28> */
.L_x_23:
[----:B------:R-:W-:Y:S05]  /*1bf0*/  WARPSYNC.ALL ;  /* 0x0000000000007948 */ /* 0x000fea0003800000 */
[----:B------:R-:W-:Y:S01]  /*1c00*/  BAR.SYNC.DEFER_BLOCKING 0x0 ;  /* 0x0000000000007b1d */ /* 0x000fe20000010000 */
[----:B------:R-:W-:Y:S01]  /*1c10*/  LEA R3, P1, R30, R14, 0x2 ;  /* 0x0000000e1e037211 */ /* 0x000fe200078210ff */
[----:B------:R-:W-:-:S03]  /*1c20*/  IMAD.MOV.U32 R6, RZ, RZ, RZ ;  /* 0x000000ffff067224 */ /* 0x000fc600078e00ff */
[----:B------:R-:W-:Y:S02]  /*1c30*/  LEA.HI.X R15, R30, R15, R31, 0x2, P1 ;  /* 0x0000000f1e0f7211 */ /* 0x000fe400008f141f */
[C---:B------:R-:W-:Y:S01]  /*1c40*/  LEA R4, P1, R16.reuse, R3, 0x4 ;  /* 0x0000000310047211 */ /* 0x040fe200078220ff */
[----:B------:R-:W-:Y:S01]  /*1c50*/  FADD R28, -R19, R28 ;  /* 0x0000001c131c7221 */ /* 0x000fe20000000100 */
[----:B------:R-:W-:Y:S01]  /*1c60*/  FADD R7, R9, -R0 ;  /* 0x8000000009077221 */ /* 0x000fe20000000000 */
[----:B------:R-:W1:Y:S01]  /*1c70*/  LDC.64 R2, c[0x0][0x210] ;  /* 0x00008400ff027b82 */ /* 0x000e620000000a00 */
[----:B------:R-:W-:Y:S02]  /*1c80*/  LEA.HI.X R17, R16, R15, R17, 0x4, P1 ;  /* 0x0000000f10117211 */ /* 0x000fe400008f2411 */
[----:B------:R-:W-:-:S05]  /*1c90*/  IADD3 R4, P1, R4, R25, RZ ;  /* 0x0000001904047210 */ /* 0x000fca0007f3e0ff */
[----:B------:R-:W-:-:S05]  /*1ca0*/  IMAD.X R5, R17, 0x1, R26, P1 ;  /* 0x0000000111057824 */ /* 0x000fca00008e061a */
[----:B------:R2:W3:Y:S01]  /*1cb0*/  @!P5 LDG.E.EL R6, desc[UR4][R4.64] ;  /* 0x000000040406d981 */ /* 0x0004e2000c2e1900 */
[----:B------:R-:W-:Y:S01]  /*1cc0*/  FADD R9, -R9, R24 ;  /* 0x0000001809097221 */ /* 0x000fe20000000100 */
[----:B------:R-:W-:Y:S01]  /*1cd0*/  FMUL R0, R28, R7 ;  /* 0x000000071c007220 */ /* 0x000fe20000400000 */
[----:B------:R-:W-:Y:S02]  /*1ce0*/  FADD R18, R19, -R18 ;  /* 0x8000001213127221 */ /* 0x000fe40000000000 */
[C---:B------:R-:W-:Y:S02]  /*1cf0*/  FMUL R28, R9.reuse, R28 ;  /* 0x0000001c091c7220 */ /* 0x040fe40000400000 */
[----:B------:R-:W-:Y:S01]  /*1d00*/  FSEL R0, R0, RZ, P2 ;  /* 0x000000ff00007208 */ /* 0x000fe20001000000 */
[----:B------:R-:W-:Y:S02]  /*1d10*/  FMUL R9, R9, R18 ;  /* 0x0000001209097220 */ /* 0x000fe40000400000 */
[----:B------:R-:W-:Y:S01]  /*1d20*/  FSEL R28, R28, RZ, P0 ;  /* 0x000000ff1c1c7208 */ /* 0x000fe20000000000 */
[----:B-1----:R-:W-:-:S04]  /*1d30*/  IMAD.WIDE R2, R22, 0x4, R2 ;  /* 0x0000000416027825 */ /* 0x002fc800078e0202 */
[----:B-----5:R-:W-:Y:S01]  /*1d40*/  FMUL R27, R0, R27 ;  /* 0x0000001b001b7220 */ /* 0x020fe20000400000 */
[----:B------:R-:W-:Y:S01]  /*1d50*/  FMUL R0, R7, R18 ;  /* 0x0000001207007220 */ /* 0x000fe20000400000 */
[----:B------:R-:W-:Y:S02]  /*1d60*/  FSEL R9, R9, RZ, P4 ;  /* 0x000000ff09097208 */ /* 0x000fe40002000000 */
[----:B------:R-:W-:Y:S02]  /*1d70*/  FFMA R28, R28, R23, R27 ;  /* 0x000000171c1c7223 */ /* 0x000fe4000000001b */
[----:B--2---:R-:W-:Y:S02]  /*1d80*/  FSEL R5, R0, RZ, P3 ;  /* 0x000000ff00057208 */ /* 0x004fe40001800000 */
[----:B------:R-:W-:-:S04]  /*1d90*/  FFMA R28, R9, R29, R28 ;  /* 0x0000001d091c7223 */ /* 0x000fc8000000001c */
[----:B---3--:R-:W-:Y:S01]  /*1da0*/  FFMA R5, R5, R6, R28 ;  /* 0x0000000605057223 */ /* 0x008fe2000000001c */
[----:B------:R-:W-:Y:S06]  /*1db0*/  @P5 EXIT ;  /* 0x000000000000594d */ /* 0x000fec0003800000 */
[----:B------:R-:W-:Y:S01]  /*1dc0*/  STG.E desc[UR4][R2.64], R5 ;  /* 0x0000000502007986 */ /* 0x000fe2000c101904 */
[----:B------:R-:W-:Y:S05]  /*1dd0*/  EXIT ;  /* 0x000000000000794d */ /* 0x000fea0003800000 */
.L_x_24:
[----:B------:R-:W-:-:S00]  /*1de0*/  BRA `(.L_x_24) ;  /* 0xfffffffc00fc7947 */ /* 0x000fc0000383ffff */
[----:B------:R-:W-:-:S00]  /*1df0*/  NOP ;  /* 0x0000000000007918 */ /* 0x000fc00000000000 */
        /* <DEDUP_REMOVED lines=8> */
.L_x_25:


//--------------------- .nv.global.init           --------------------------
	.section	.nv.global.init,"aw",@progbits
.nv.global.init:
	.type		assertFunc_7,@object
	.size		assertFunc_7,(assertFunc_3 - assertFunc_7)
assertFunc_7:
        /*0000*/ 	.byte	0x75, 0x6e, 0x6b, 0x6e, 0x6f, 0x77, 0x6e, 0x00
	.type		assertFunc_3,@object
	.size		assertFunc_3,(assertFunc_1 - assertFunc_3)
assertFunc_3:
        /*0008*/ 	.byte	0x75, 0x6e, 0x6b, 0x6e, 0x6f, 0x77, 0x6e, 0x00
	.type		assertFunc_1,@object
	.size		assertFunc_1,(assertFunc_5 - assertFunc_1)
assertFunc_1:
        /*0010*/ 	.byte	0x75, 0x6e, 0x6b, 0x6e, 0x6f, 0x77, 0x6e, 0x00
	.type		assertFunc_5,@object
	.size		assertFunc_5,(assertFunc_6 - assertFunc_5)
assertFunc_5:
        /*0018*/ 	.byte	0x75, 0x6e, 0x6b, 0x6e, 0x6f, 0x77, 0x6e, 0x00
	.type		assertFunc_6,@object
	.size		assertFunc_6,(assertFunc_2 - assertFunc_6)
assertFunc_6:
        /*0020*/ 	.byte	0x75, 0x6e, 0x6b, 0x6e, 0x6f, 0x77, 0x6e, 0x00
	.type		assertFunc_2,@object
	.size		assertFunc_2,(assertFunc_4 - assertFunc_2)
assertFunc_2:
        /*0028*/ 	.byte	0x75, 0x6e, 0x6b, 0x6e, 0x6f, 0x77, 0x6e, 0x00
	.type		assertFunc_4,@object
	.size		assertFunc_4,(assertFunc_0 - assertFunc_4)
assertFunc_4:
        /*0030*/ 	.byte	0x75, 0x6e, 0x6b, 0x6e, 0x6f, 0x77, 0x6e, 0x00
	.type		assertFunc_0,@object
	.size		assertFunc_0,(_$_str - assertFunc_0)
assertFunc_0:
        /*0038*/ 	.byte	0x75, 0x6e, 0x6b, 0x6e, 0x6f, 0x77, 0x6e, 0x00
	.type		_$_str,@object
	.size		_$_str,(assertMessage_1 - _$_str)
_$_str:
        /*0040*/ 	.byte	0x5f, 0x5f, 0x43, 0x55, 0x44, 0x41, 0x5f, 0x46, 0x54, 0x5a, 0x00
	.type		assertMessage_1,@object
	.size		assertMessage_1,(assertMessage_3 - assertMessage_1)
assertMessage_1:
        /*004b*/ 	.byte	0x69, 0x6e, 0x64, 0x65, 0x78, 0x20, 0x6f, 0x75, 0x74, 0x20, 0x6f, 0x66, 0x20, 0x62, 0x6f, 0x75
        /*005b*/ 	.byte	0x6e, 0x64, 0x73, 0x3a, 0x20, 0x30, 0x20, 0x3c, 0x3d, 0x20, 0x74, 0x6d, 0x70, 0x37, 0x38, 0x20
        /*006b*/ 	.byte	0x3c, 0x20, 0x34, 0x00
	.type		assertMessage_3,@object
	.size		assertMessage_3,(assertMessage_0 - assertMessage_3)
assertMessage_3:
        /*006f*/ 	.byte	0x69, 0x6e, 0x64, 0x65, 0x78, 0x20, 0x6f, 0x75, 0x74, 0x20, 0x6f, 0x66, 0x20, 0x62, 0x6f, 0x75
        /*007f*/ 	.byte	0x6e, 0x64, 0x73, 0x3a, 0x20, 0x30, 0x20, 0x3c, 0x3d, 0x20, 0x74, 0x6d, 0x70, 0x39, 0x37, 0x20
        /*008f*/ 	.byte	0x3c, 0x20, 0x34, 0x00
	.type		assertMessage_0,@object
	.size		assertMessage_0,(assertMessage_2 - assertMessage_0)
assertMessage_0:
        /*0093*/ 	.byte	0x69, 0x6e, 0x64, 0x65, 0x78, 0x20, 0x6f, 0x75, 0x74, 0x20, 0x6f, 0x66, 0x20, 0x62, 0x6f, 0x75
        /*00a3*/ 	.byte	0x6e, 0x64, 0x73, 0x3a, 0x20, 0x30, 0x20, 0x3c, 0x3d, 0x20, 0x74, 0x6d, 0x70, 0x37, 0x32, 0x20
        /*00b3*/ 	.byte	0x3c, 0x20, 0x34, 0x00
	.type		assertMessage_2,@object
	.size		assertMessage_2,(assertMessage_5 - assertMessage_2)
assertMessage_2:
        /*00b7*/ 	.byte	0x69, 0x6e, 0x64, 0x65, 0x78, 0x20, 0x6f, 0x75, 0x74, 0x20, 0x6f, 0x66, 0x20, 0x62, 0x6f, 0x75
        /*00c7*/ 	.byte	0x6e, 0x64, 0x73, 0x3a, 0x20, 0x30, 0x20, 0x3c, 0x3d, 0x20, 0x74, 0x6d, 0x70, 0x39, 0x31, 0x20
        /*00d7*/ 	.byte	0x3c, 0x20, 0x34, 0x00
	.type		assertMessage_5,@object
	.size		assertMessage_5,(assertMessage_7 - assertMessage_5)
assertMessage_5:
        /*00db*/ 	.byte	0x69, 0x6e, 0x64, 0x65, 0x78, 0x20, 0x6f, 0x75, 0x74, 0x20, 0x6f, 0x66, 0x20, 0x62, 0x6f, 0x75
        /*00eb*/ 	.byte	0x6e, 0x64, 0x73, 0x3a, 0x20, 0x30, 0x20, 0x3c, 0x3d, 0x20, 0x74, 0x6d, 0x70, 0x31, 0x31, 0x38
        /*00fb*/ 	.byte	0x20, 0x3c, 0x20, 0x34, 0x00
	.type		assertMessage_7,@object
	.size		assertMessage_7,(assertMessage_4 - assertMessage_7)
assertMessage_7:
        /*0100*/ 	.byte	0x69, 0x6e, 0x64, 0x65, 0x78, 0x20, 0x6f, 0x75, 0x74, 0x20, 0x6f, 0x66, 0x20, 0x62, 0x6f, 0x75
        /*0110*/ 	.byte	0x6e, 0x64, 0x73, 0x3a, 0x20, 0x30, 0x20, 0x3c, 0x3d, 0x20, 0x74, 0x6d, 0x70, 0x31, 0x33, 0x35
        /*0120*/ 	.byte	0x20, 0x3c, 0x20, 0x34, 0x00
	.type		assertMessage_4,@object
	.size		assertMessage_4,(assertMessage_6 - assertMessage_4)
assertMessage_4:
        /*0125*/ 	.byte	0x69, 0x6e, 0x64, 0x65, 0x78, 0x20, 0x6f, 0x75, 0x74, 0x20, 0x6f, 0x66, 0x20, 0x62, 0x6f, 0x75
        /*0135*/ 	.byte	0x6e, 0x64, 0x73, 0x3a, 0x20, 0x30, 0x20, 0x3c, 0x3d, 0x20, 0x74, 0x6d, 0x70, 0x31, 0x31, 0x33
        /*0145*/ 	.byte	0x20, 0x3c, 0x20, 0x34, 0x00
	.type		assertMessage_6,@object
	.size		assertMessage_6,(assertFile_2 - assertMessage_6)
assertMessage_6:
        /*014a*/ 	.byte	0x69, 0x6e, 0x64, 0x65, 0x78, 0x20, 0x6f, 0x75, 0x74, 0x20, 0x6f, 0x66, 0x20, 0x62, 0x6f, 0x75
        /*015a*/ 	.byte	0x6e, 0x64, 0x73, 0x3a, 0x20, 0x30, 0x20, 0x3c, 0x3d, 0x20, 0x74, 0x6d, 0x70, 0x31, 0x33, 0x30
        /*016a*/ 	.byte	0x20, 0x3c, 0x20, 0x34, 0x00
	.type		assertFile_2,@object
	.size		assertFile_2,(assertFile_6 - assertFile_2)
assertFile_2:
        /*016f*/ 	.byte	0x69, 0x6e, 0x64, 0x75, 0x63, 0x74, 0x6f, 0x72, 0x5f, 0x63, 0x61, 0x63, 0x68, 0x65, 0x2f, 0x62
        /*017f*/ 	.byte	0x69, 0x2f, 0x63, 0x62, 0x69, 0x65, 0x37, 0x71, 0x6a, 0x68, 0x73, 0x6a, 0x36, 0x77, 0x7a, 0x79
        /*018f*/ 	.byte	0x66, 0x63, 0x6a, 0x65, 0x32, 0x6f, 0x77, 0x32, 0x70, 0x6c, 0x6a, 0x74, 0x69, 0x37, 0x62, 0x62
        /*019f*/ 	.byte	0x70, 0x72, 0x72, 0x6a, 0x62, 0x6f, 0x6f, 0x79, 0x6f, 0x67, 0x72, 0x7a, 0x6c, 0x64, 0x6a, 0x67
        /*01af*/ 	.byte	0x6f, 0x79, 0x78, 0x33, 0x66, 0x74, 0x2e, 0x70, 0x79, 0x00
	.type		assertFile_6,@object
	.size		assertFile_6,(assertFile_4 - assertFile_6)
assertFile_6:
        /*01b9*/ 	.byte	0x69, 0x6e, 0x64, 0x75, 0x63, 0x74, 0x6f, 0x72, 0x5f, 0x63, 0x61, 0x63, 0x68, 0x65, 0x2f, 0x62
        /*01c9*/ 	.byte	0x69, 0x2f, 0x63, 0x62, 0x69, 0x65, 0x37, 0x71, 0x6a, 0x68, 0x73, 0x6a, 0x36, 0x77, 0x7a, 0x79
        /*01d9*/ 	.byte	0x66, 0x63, 0x6a, 0x65, 0x32, 0x6f, 0x77, 0x32, 0x70, 0x6c, 0x6a, 0x74, 0x69, 0x37, 0x62, 0x62
        /*01e9*/ 	.byte	0x70, 0x72, 0x72, 0x6a, 0x62, 0x6f, 0x6f, 0x79, 0x6f, 0x67, 0x72, 0x7a, 0x6c, 0x64, 0x6a, 0x67
        /*01f9*/ 	.byte	0x6f, 0x79, 0x78, 0x33, 0x66, 0x74, 0x2e, 0x70, 0x79, 0x00
	.type		assertFile_4,@object
	.size		assertFile_4,(assertFile_0 - assertFile_4)
assertFile_4:
        /*0203*/ 	.byte	0x69, 0x6e, 0x64, 0x75, 0x63, 0x74, 0x6f, 0x72, 0x5f, 0x63, 0x61, 0x63, 0x68, 0x65, 0x2f, 0x62
        /*0213*/ 	.byte	0x69, 0x2f, 0x63, 0x62, 0x69, 0x65, 0x37, 0x71, 0x6a, 0x68, 0x73, 0x6a, 0x36, 0x77, 0x7a, 0x79
        /*0223*/ 	.byte	0x66, 0x63, 0x6a, 0x65, 0x32, 0x6f, 0x77, 0x32, 0x70, 0x6c, 0x6a, 0x74, 0x69, 0x37, 0x62, 0x62
        /*0233*/ 	.byte	0x70, 0x72, 0x72, 0x6a, 0x62, 0x6f, 0x6f, 0x79, 0x6f, 0x67, 0x72, 0x7a, 0x6c, 0x64, 0x6a, 0x67
        /*0243*/ 	.byte	0x6f, 0x79, 0x78, 0x33, 0x66, 0x74, 0x2e, 0x70, 0x79, 0x00
	.type		assertFile_0,@object
	.size		assertFile_0,(assertFile_1 - assertFile_0)
assertFile_0:
        /*024d*/ 	.byte	0x69, 0x6e, 0x64, 0x75, 0x63, 0x74, 0x6f, 0x72, 0x5f, 0x63, 0x61, 0x63, 0x68, 0x65, 0x2f, 0x62
        /*025d*/ 	.byte	0x69, 0x2f, 0x63, 0x62, 0x69, 0x65, 0x37, 0x71, 0x6a, 0x68, 0x73, 0x6a, 0x36, 0x77, 0x7a, 0x79
        /*026d*/ 	.byte	0x66, 0x63, 0x6a, 0x65, 0x32, 0x6f, 0x77, 0x32, 0x70, 0x6c, 0x6a, 0x74, 0x69, 0x37, 0x62, 0x62
        /*027d*/ 	.byte	0x70, 0x72, 0x72, 0x6a, 0x62, 0x6f, 0x6f, 0x79, 0x6f, 0x67, 0x72, 0x7a, 0x6c, 0x64, 0x6a, 0x67
        /*028d*/ 	.byte	0x6f, 0x79, 0x78, 0x33, 0x66, 0x74, 0x2e, 0x70, 0x79, 0x00
	.type		assertFile_1,@object
	.size		assertFile_1,(assertFile_5 - assertFile_1)
assertFile_1:
        /*0297*/ 	.byte	0x69, 0x6e, 0x64, 0x75, 0x63, 0x74, 0x6f, 0x72, 0x5f, 0x63, 0x61, 0x63, 0x68, 0x65, 0x2f, 0x62
        /*02a7*/ 	.byte	0x69, 0x2f, 0x63, 0x62, 0x69, 0x65, 0x37, 0x71, 0x6a, 0x68, 0x73, 0x6a, 0x36, 0x77, 0x7a, 0x79
        /*02b7*/ 	.byte	0x66, 0x63, 0x6a, 0x65, 0x32, 0x6f, 0x77, 0x32, 0x70, 0x6c, 0x6a, 0x74, 0x69, 0x37, 0x62, 0x62
        /*02c7*/ 	.byte	0x70, 0x72, 0x72, 0x6a, 0x62, 0x6f, 0x6f, 0x79, 0x6f, 0x67, 0x72, 0x7a, 0x6c, 0x64, 0x6a, 0x67
        /*02d7*/ 	.byte	0x6f, 0x79, 0x78, 0x33, 0x66, 0x74, 0x2e, 0x70, 0x79, 0x00
	.type		assertFile_5,@object
	.size		assertFile_5,(assertFile_7 - assertFile_5)
assertFile_5:
        /*02e1*/ 	.byte	0x69, 0x6e, 0x64, 0x75, 0x63, 0x74, 0x6f, 0x72, 0x5f, 0x63, 0x61, 0x63, 0x68, 0x65, 0x2f, 0x62
        /*02f1*/ 	.byte	0x69, 0x2f, 0x63, 0x62, 0x69, 0x65, 0x37, 0x71, 0x6a, 0x68, 0x73, 0x6a, 0x36, 0x77, 0x7a, 0x79
        /*0301*/ 	.byte	0x66, 0x63, 0x6a, 0x65, 0x32, 0x6f, 0x77, 0x32, 0x70, 0x6c, 0x6a, 0x74, 0x69, 0x37, 0x62, 0x62
        /*0311*/ 	.byte	0x70, 0x72, 0x72, 0x6a, 0x62, 0x6f, 0x6f, 0x79, 0x6f, 0x67, 0x72, 0x7a, 0x6c, 0x64, 0x6a, 0x67
        /*0321*/ 	.byte	0x6f, 0x79, 0x78, 0x33, 0x66, 0x74, 0x2e, 0x70, 0x79, 0x00
	.type		assertFile_7,@object
	.size		assertFile_7,(assertFile_3 - assertFile_7)
assertFile_7:
        /*032b*/ 	.byte	0x69, 0x6e, 0x64, 0x75, 0x63, 0x74, 0x6f, 0x72, 0x5f, 0x63, 0x61, 0x63, 0x68, 0x65, 0x2f, 0x62
        /*033b*/ 	.byte	0x69, 0x2f, 0x63, 0x62, 0x69, 0x65, 0x37, 0x71, 0x6a, 0x68, 0x73, 0x6a, 0x36, 0x77, 0x7a, 0x79
        /*034b*/ 	.byte	0x66, 0x63, 0x6a, 0x65, 0x32, 0x6f, 0x77, 0x32, 0x70, 0x6c, 0x6a, 0x74, 0x69, 0x37, 0x62, 0x62
        /*035b*/ 	.byte	0x70, 0x72, 0x72, 0x6a, 0x62, 0x6f, 0x6f, 0x79, 0x6f, 0x67, 0x72, 0x7a, 0x6c, 0x64, 0x6a, 0x67
        /*036b*/ 	.byte	0x6f, 0x79, 0x78, 0x33, 0x66, 0x74, 0x2e, 0x70, 0x79, 0x00
	.type		assertFile_3,@object
	.size		assertFile_3,(.L_13 - assertFile_3)
assertFile_3:
        /*0375*/ 	.byte	0x69, 0x6e, 0x64, 0x75, 0x63, 0x74, 0x6f, 0x72, 0x5f, 0x63, 0x61, 0x63, 0x68, 0x65, 0x2f, 0x62
        /*0385*/ 	.byte	0x69, 0x2f, 0x63, 0x62, 0x69, 0x65, 0x37, 0x71, 0x6a, 0x68, 0x73, 0x6a, 0x36, 0x77, 0x7a, 0x79
        /*0395*/ 	.byte	0x66, 0x63, 0x6a, 0x65, 0x32, 0x6f, 0x77, 0x32, 0x70, 0x6c, 0x6a, 0x74, 0x69, 0x37, 0x62, 0x62
        /*03a5*/ 	.byte	0x70, 0x72, 0x72, 0x6a, 0x62, 0x6f, 0x6f, 0x79, 0x6f, 0x67, 0x72, 0x7a, 0x6c, 0x64, 0x6a, 0x67
        /*03b5*/ 	.byte	0x6f, 0x79, 0x78, 0x33, 0x66, 0x74, 0x2e, 0x70, 0x79, 0x00
.L_13:


//--------------------- .nv.constant0.triton_poi_fused_grid_sampler_2d_1 --------------------------
	.section	.nv.constant0.triton_poi_fused_grid_sampler_2d_1,"a",@progbits
	.sectionflags	@""
	.align	4
.nv.constant0.triton_poi_fused_grid_sampler_2d_1:
	.zero		556


//--------------------- SYMBOLS --------------------------

	.type		__assertfail,@function
